//
// Generated by NVIDIA NVVM Compiler
//
// Compiler Build ID: CL-36424714
// Cuda compilation tools, release 13.0, V13.0.88
// Based on NVVM 20.0.0
//

.version 9.0
.target sm_100
.address_size 64

	// .globl	_Z13matrix_mulGPUPiS_S_

.visible .entry _Z13matrix_mulGPUPiS_S_(
	.param .u64 .ptr .align 1 _Z13matrix_mulGPUPiS_S__param_0,
	.param .u64 .ptr .align 1 _Z13matrix_mulGPUPiS_S__param_1,
	.param .u64 .ptr .align 1 _Z13matrix_mulGPUPiS_S__param_2
)
{
	.reg .pred 	%p<5>;
	.reg .b32 	%r<68>;
	.reg .b64 	%rd<18>;

	ld.param.u64 	%rd5, [_Z13matrix_mulGPUPiS_S__param_0];
	ld.param.u64 	%rd6, [_Z13matrix_mulGPUPiS_S__param_1];
	ld.param.u64 	%rd7, [_Z13matrix_mulGPUPiS_S__param_2];
	mov.u32 	%r9, %ctaid.x;
	mov.u32 	%r10, %ntid.x;
	mov.u32 	%r11, %tid.x;
	mad.lo.s32 	%r1, %r9, %r10, %r11;
	mov.u32 	%r12, %ctaid.y;
	mov.u32 	%r13, %ntid.y;
	mov.u32 	%r14, %tid.y;
	mad.lo.s32 	%r2, %r12, %r13, %r14;
	setp.gt.u32 	%p1, %r2, 1079;
	setp.gt.s32 	%p2, %r1, 1079;
	or.pred  	%p3, %p1, %p2;
	@%p3 bra 	$L__BB0_4;
	mul.lo.s32 	%r16, %r2, 1920;
	mul.wide.u32 	%rd8, %r16, 4;
	cvta.to.global.u64 	%rd9, %rd5;
	add.s64 	%rd10, %rd8, %rd9;
	add.s64 	%rd17, %rd10, 32;
	cvta.to.global.u64 	%rd11, %rd6;
	add.s64 	%rd2, %rd11, 34560;
	mov.b32 	%r66, 0;
	mov.u32 	%r65, %r1;
	mov.u32 	%r67, %r66;
$L__BB0_2:
	mul.wide.s32 	%rd12, %r65, 4;
	add.s64 	%rd13, %rd2, %rd12;
	ld.global.u32 	%r17, [%rd17+-32];
	ld.global.u32 	%r18, [%rd13+-34560];
	mad.lo.s32 	%r19, %r18, %r17, %r67;
	ld.global.u32 	%r20, [%rd17+-28];
	ld.global.u32 	%r21, [%rd13+-30240];
	mad.lo.s32 	%r22, %r21, %r20, %r19;
	ld.global.u32 	%r23, [%rd17+-24];
	ld.global.u32 	%r24, [%rd13+-25920];
	mad.lo.s32 	%r25, %r24, %r23, %r22;
	ld.global.u32 	%r26, [%rd17+-20];
	ld.global.u32 	%r27, [%rd13+-21600];
	mad.lo.s32 	%r28, %r27, %r26, %r25;
	ld.global.u32 	%r29, [%rd17+-16];
	ld.global.u32 	%r30, [%rd13+-17280];
	mad.lo.s32 	%r31, %r30, %r29, %r28;
	ld.global.u32 	%r32, [%rd17+-12];
	ld.global.u32 	%r33, [%rd13+-12960];
	mad.lo.s32 	%r34, %r33, %r32, %r31;
	ld.global.u32 	%r35, [%rd17+-8];
	ld.global.u32 	%r36, [%rd13+-8640];
	mad.lo.s32 	%r37, %r36, %r35, %r34;
	ld.global.u32 	%r38, [%rd17+-4];
	ld.global.u32 	%r39, [%rd13+-4320];
	mad.lo.s32 	%r40, %r39, %r38, %r37;
	ld.global.u32 	%r41, [%rd17];
	ld.global.u32 	%r42, [%rd13];
	mad.lo.s32 	%r43, %r42, %r41, %r40;
	ld.global.u32 	%r44, [%rd17+4];
	ld.global.u32 	%r45, [%rd13+4320];
	mad.lo.s32 	%r46, %r45, %r44, %r43;
	ld.global.u32 	%r47, [%rd17+8];
	ld.global.u32 	%r48, [%rd13+8640];
	mad.lo.s32 	%r49, %r48, %r47, %r46;
	ld.global.u32 	%r50, [%rd17+12];
	ld.global.u32 	%r51, [%rd13+12960];
	mad.lo.s32 	%r52, %r51, %r50, %r49;
	ld.global.u32 	%r53, [%rd17+16];
	ld.global.u32 	%r54, [%rd13+17280];
	mad.lo.s32 	%r55, %r54, %r53, %r52;
	ld.global.u32 	%r56, [%rd17+20];
	ld.global.u32 	%r57, [%rd13+21600];
	mad.lo.s32 	%r58, %r57, %r56, %r55;
	ld.global.u32 	%r59, [%rd17+24];
	ld.global.u32 	%r60, [%rd13+25920];
	mad.lo.s32 	%r61, %r60, %r59, %r58;
	ld.global.u32 	%r62, [%rd17+28];
	ld.global.u32 	%r63, [%rd13+30240];
	mad.lo.s32 	%r67, %r63, %r62, %r61;
	add.s32 	%r66, %r66, 16;
	add.s64 	%rd17, %rd17, 64;
	add.s32 	%r65, %r65, 17280;
	setp.ne.s32 	%p4, %r66, 1920;
	@%p4 bra 	$L__BB0_2;
	mad.lo.s32 	%r64, %r2, 1080, %r1;
	cvta.to.global.u64 	%rd14, %rd7;
	mul.wide.s32 	%rd15, %r64, 4;
	add.s64 	%rd16, %rd14, %rd15;
	st.global.u32 	[%rd16], %r67;
$L__BB0_4:
	ret;

}


// ===== COMPILED SASS (sm_100) =====

	.target	sm_100

	.elftype	@"ET_EXEC"


//--------------------- .note.nv.tkinfo           --------------------------
	.section	.note.nv.tkinfo,"",@"SHT_NOTE"
	.sectionflags	@"SHF_NOTE_NV_TKINFO"
	.tkinfo
        /*0018*/ 	.word	0x00000002
        /*0030*/ 	.string	""
        /*0030*/ 	.string	"ptxas"
        /*0030*/ 	.string	"Cuda compilation tools, release 13.0, V13.0.88"
        /*0030*/ 	.string	"Build cuda_13.0.r13.0/compiler.36424714_0"
        /*0030*/ 	.string	"-arch sm_100 -m 64 "



//--------------------- .note.nv.cuinfo           --------------------------
	.section	.note.nv.cuinfo,"",@"SHT_NOTE"
	.sectionflags	@"SHF_NOTE_NV_CUINFO"
        /*0018*/ 	.short	0x0002
        /*001a*/ 	.short	0x0064
        /*001c*/ 	.short	0x0082
	.zero		2


//--------------------- .nv.info                  --------------------------
	.section	.nv.info,"",@"SHT_CUDA_INFO"
	.align	4


	//----- nvinfo : EIATTR_REGCOUNT
	.align		4
        /*0000*/ 	.byte	0x04, 0x2f
        /*0002*/ 	.short	(.L_1 - .L_0)
	.align		4
.L_0:
        /*0004*/ 	.word	index@(_Z13matrix_mulGPUPiS_S_)
        /*0008*/ 	.word	0x0000001f


	//----- nvinfo : EIATTR_FRAME_SIZE
	.align		4
.L_1:
        /*000c*/ 	.byte	0x04, 0x11
        /*000e*/ 	.short	(.L_3 - .L_2)
	.align		4
.L_2:
        /*0010*/ 	.word	index@(_Z13matrix_mulGPUPiS_S_)
        /*0014*/ 	.word	0x00000000


	//----- nvinfo : EIATTR_MIN_STACK_SIZE
	.align		4
.L_3:
        /*0018*/ 	.byte	0x04, 0x12
        /*001a*/ 	.short	(.L_5 - .L_4)
	.align		4
.L_4:
        /*001c*/ 	.word	index@(_Z13matrix_mulGPUPiS_S_)
        /*0020*/ 	.word	0x00000000
.L_5:


//--------------------- .nv.compat                --------------------------
	.section	.nv.compat,"",@"SHT_CUDA_COMPAT_INFO"
	.align	4
        /*0000*/ 	.byte	0x02, 0x09, 0x00, 0x00, 0x02, 0x02, 0x01, 0x00, 0x02, 0x05, 0x05, 0x00, 0x03, 0x07, 0x01, 0x01
        /*0010*/ 	.byte	0x02, 0x03, 0x00, 0x00, 0x02, 0x06, 0x01, 0x00, 0x04, 0x0b, 0x08, 0x00, 0x09, 0x00, 0x00, 0x00
        /*0020*/ 	.byte	0x00, 0x00, 0x00, 0x00


//--------------------- .nv.info._Z13matrix_mulGPUPiS_S_ --------------------------
	.section	.nv.info._Z13matrix_mulGPUPiS_S_,"",@"SHT_CUDA_INFO"
	.sectionflags	@""
	.align	4


	//----- nvinfo : EIATTR_CUDA_API_VERSION
	.align		4
        /*0000*/ 	.byte	0x04, 0x37
        /*0002*/ 	.short	(.L_7 - .L_6)
.L_6:
        /*0004*/ 	.word	0x00000082


	//----- nvinfo : EIATTR_KPARAM_INFO
	.align		4
.L_7:
        /*0008*/ 	.byte	0x04, 0x17
        /*000a*/ 	.short	(.L_9 - .L_8)
.L_8:
        /*000c*/ 	.word	0x00000000
        /*0010*/ 	.short	0x0002
        /*0012*/ 	.short	0x0010
        /*0014*/ 	.byte	0x00, 0xf5, 0x21, 0x00


	//----- nvinfo : EIATTR_KPARAM_INFO
	.align		4
.L_9:
        /*0018*/ 	.byte	0x04, 0x17
        /*001a*/ 	.short	(.L_11 - .L_10)
.L_10:
        /*001c*/ 	.word	0x00000000
        /*0020*/ 	.short	0x0001
        /*0022*/ 	.short	0x0008
        /*0024*/ 	.byte	0x00, 0xf5, 0x21, 0x00


	//----- nvinfo : EIATTR_KPARAM_INFO
	.align		4
.L_11:
        /*0028*/ 	.byte	0x04, 0x17
        /*002a*/ 	.short	(.L_13 - .L_12)
.L_12:
        /*002c*/ 	.word	0x00000000
        /*0030*/ 	.short	0x0000
        /*0032*/ 	.short	0x0000
        /*0034*/ 	.byte	0x00, 0xf5, 0x21, 0x00


	//----- nvinfo : EIATTR_SPARSE_MMA_MASK
	.align		4
.L_13:
        /*0038*/ 	.byte	0x03, 0x50
        /*003a*/ 	.short	0x0000


	//----- nvinfo : EIATTR_MAXREG_COUNT
	.align		4
        /*003c*/ 	.byte	0x03, 0x1b
        /*003e*/ 	.short	0x00ff


	//----- nvinfo : EIATTR_MERCURY_ISA_VERSION
	.align		4
        /*0040*/ 	.byte	0x03, 0x5f
        /*0042*/ 	.short	0x0101


	//----- nvinfo : EIATTR_VRC_CTA_INIT_COUNT
	.align		4
        /*0044*/ 	.byte	0x02, 0x4a
	.zero		1
	.zero		1


	//----- nvinfo : EIATTR_EXIT_INSTR_OFFSETS
	.align		4
        /*0048*/ 	.byte	0x04, 0x1c
        /*004a*/ 	.short	(.L_15 - .L_14)


	//   ....[0]....
.L_14:
        /*004c*/ 	.word	0x000000b0


	//   ....[1]....
        /*0050*/ 	.word	0x00000550


	//----- nvinfo : EIATTR_CBANK_PARAM_SIZE
	.align		4
.L_15:
        /*0054*/ 	.byte	0x03, 0x19
        /*0056*/ 	.short	0x0018


	//----- nvinfo : EIATTR_PARAM_CBANK
	.align		4
        /*0058*/ 	.byte	0x04, 0x0a
        /*005a*/ 	.short	(.L_17 - .L_16)
	.align		4
.L_16:
        /*005c*/ 	.word	index@(.nv.constant0._Z13matrix_mulGPUPiS_S_)
        /*0060*/ 	.short	0x0380
        /*0062*/ 	.short	0x0018


	//----- nvinfo : EIATTR_SW_WAR
	.align		4
.L_17:
        /*0064*/ 	.byte	0x04, 0x36
        /*0066*/ 	.short	(.L_19 - .L_18)
.L_18:
        /*0068*/ 	.word	0x00000008
.L_19:


//--------------------- .nv.callgraph             --------------------------
	.section	.nv.callgraph,"",@"SHT_CUDA_CALLGRAPH"
	.align	4
	.sectionentsize	8
	.align		4
        /*0000*/ 	.word	0x00000000
	.align		4
        /*0004*/ 	.word	0xffffffff
	.align		4
        /*0008*/ 	.word	0x00000000
	.align		4
        /*000c*/ 	.word	0xfffffffe
	.align		4
        /*0010*/ 	.word	0x00000000
	.align		4
        /*0014*/ 	.word	0xfffffffd
	.align		4
        /*0018*/ 	.word	0x00000000
	.align		4
        /*001c*/ 	.word	0xfffffffc


//--------------------- .text._Z13matrix_mulGPUPiS_S_ --------------------------
	.section	.text._Z13matrix_mulGPUPiS_S_,"ax",@progbits
	.align	128
        .global         _Z13matrix_mulGPUPiS_S_
        .type           _Z13matrix_mulGPUPiS_S_,@function
        .size           _Z13matrix_mulGPUPiS_S_,(.L_x_2 - _Z13matrix_mulGPUPiS_S_)
        .other          _Z13matrix_mulGPUPiS_S_,@"STO_CUDA_ENTRY STV_DEFAULT"
_Z13matrix_mulGPUPiS_S_:
.text._Z13matrix_mulGPUPiS_S_:
[----:B------:R-:W-:Y:S01]  /*0000*/  LDC R1, c[0x0][0x37c] ;  /* 0x0000df00ff017b82 */ /* 0x000fe20000000800 */
[----:B------:R-:W0:Y:S07]  /*0010*/  S2R R3, SR_TID.X ;  /* 0x0000000000037919 */ /* 0x000e2e0000002100 */
[----:B------:R-:W0:Y:S01]  /*0020*/  S2UR UR4, SR_CTAID.X ;  /* 0x00000000000479c3 */ /* 0x000e220000002500 */
[----:B------:R-:W1:Y:S07]  /*0030*/  S2R R2, SR_TID.Y ;  /* 0x0000000000027919 */ /* 0x000e6e0000002200 */
[----:B------:R-:W0:Y:S08]  /*0040*/  LDC R0, c[0x0][0x360] ;  /* 0x0000d800ff007b82 */ /* 0x000e300000000800 */
[----:B------:R-:W1:Y:S08]  /*0050*/  S2UR UR5, SR_CTAID.Y ;  /* 0x00000000000579c3 */ /* 0x000e700000002600 */
[----:B------:R-:W1:Y:S01]  /*0060*/  LDC R7, c[0x0][0x364] ;  /* 0x0000d900ff077b82 */ /* 0x000e620000000800 */
[----:B0-----:R-:W-:-:S05]  /*0070*/  IMAD R0, R0, UR4, R3 ;  /* 0x0000000400007c24 */ /* 0x001fca000f8e0203 */
[----:B------:R-:W-:Y:S01]  /*0080*/  ISETP.GT.AND P0, PT, R0, 0x437, PT ;  /* 0x000004370000780c */ /* 0x000fe20003f04270 */
[----:B-1----:R-:W-:-:S05]  /*0090*/  IMAD R7, R7, UR5, R2 ;  /* 0x0000000507077c24 */ /* 0x002fca000f8e0202 */
[----:B------:R-:W-:-:S13]  /*00a0*/  ISETP.GT.U32.OR P0, PT, R7, 0x437, P0 ;  /* 0x000004370700780c */ /* 0x000fda0000704470 */
[----:B------:R-:W-:Y:S05]  /*00b0*/  @P0 EXIT ;  /* 0x000000000000094d */ /* 0x000fea0003800000 */
[----:B------:R-:W0:Y:S01]  /*00c0*/  LDC.64 R2, c[0x0][0x380] ;  /* 0x0000e000ff027b82 */ /* 0x000e220000000a00 */
[----:B------:R-:W1:Y:S01]  /*00d0*/  LDCU.64 UR6, c[0x0][0x388] ;  /* 0x00007100ff0677ac */ /* 0x000e620008000a00 */
[----:B------:R-:W-:Y:S02]  /*00e0*/  IMAD R5, R7, 0x780, RZ ;  /* 0x0000078007057824 */ /* 0x000fe400078e02ff */
[----:B------:R-:W-:Y:S01]  /*00f0*/  HFMA2 R14, -RZ, RZ, 0, 0 ;  /* 0x00000000ff0e7431 */ /* 0x000fe200000001ff */
[----:B------:R-:W-:Y:S01]  /*0100*/  MOV R6, R0 ;  /* 0x0000000000067202 */ /* 0x000fe20000000f00 */
[----:B------:R-:W2:Y:S01]  /*0110*/  LDCU.64 UR8, c[0x0][0x358] ;  /* 0x00006b00ff0877ac */ /* 0x000ea20008000a00 */
[----:B------:R-:W-:Y:S01]  /*0120*/  UMOV UR4, URZ ;  /* 0x000000ff00047c82 */ /* 0x000fe20008000000 */
[----:B-1----:R-:W-:-:S04]  /*0130*/  UIADD3 UR5, UP0, UPT, UR6, 0x8700, URZ ;  /* 0x0000870006057890 */ /* 0x002fc8000ff1e0ff */
[----:B------:R-:W-:Y:S01]  /*0140*/  UIADD3.X UR6, UPT, UPT, URZ, UR7, URZ, UP0, !UPT ;  /* 0x00000007ff067290 */ /* 0x000fe200087fe4ff */
[----:B0-----:R-:W-:-:S03]  /*0150*/  IMAD.WIDE.U32 R2, R5, 0x4, R2 ;  /* 0x0000000405027825 */ /* 0x001fc600078e0002 */
[----:B------:R-:W-:-:S04]  /*0160*/  IADD3 R4, P0, PT, R2, 0x20, RZ ;  /* 0x0000002002047810 */ /* 0x000fc80007f1e0ff */
[----:B--2---:R-:W-:-:S09]  /*0170*/  IADD3.X R5, PT, PT, RZ, R3, RZ, P0, !PT ;  /* 0x00000003ff057210 */ /* 0x004fd200007fe4ff */
.L_x_0:
[----:B------:R-:W-:Y:S01]  /*0180*/  MOV R2, UR5 ;  /* 0x0000000500027c02 */ /* 0x000fe20008000f00 */
[----:B------:R-:W2:Y:S01]  /*0190*/  LDG.E R15, desc[UR8][R4.64+-0x20] ;  /* 0xffffe008040f7981 */ /* 0x000ea2000c1e1900 */
[----:B------:R-:W-:-:S03]  /*01a0*/  MOV R3, UR6 ;  /* 0x0000000600037c02 */ /* 0x000fc60008000f00 */
[----:B------:R-:W3:Y:S01]  /*01b0*/  LDG.E R24, desc[UR8][R4.64+-0x1c] ;  /* 0xffffe40804187981 */ /* 0x000ee2000c1e1900 */
[----:B------:R-:W-:-:S03]  /*01c0*/  IMAD.WIDE R2, R6, 0x4, R2 ;  /* 0x0000000406027825 */ /* 0x000fc600078e0202 */
[----:B------:R-:W4:Y:S04]  /*01d0*/  LDG.E R19, desc[UR8][R4.64+-0x18] ;  /* 0xffffe80804137981 */ /* 0x000f28000c1e1900 */
[----:B------:R-:W2:Y:S04]  /*01e0*/  LDG.E R16, desc[UR8][R2.64+-0x8700] ;  /* 0xff79000802107981 */ /* 0x000ea8000c1e1900 */
[----:B------:R-:W3:Y:S04]  /*01f0*/  LDG.E R25, desc[UR8][R2.64+-0x7620] ;  /* 0xff89e00802197981 */ /* 0x000ee8000c1e1900 */
[----:B------:R-:W4:Y:S04]  /*0200*/  LDG.E R18, desc[UR8][R2.64+-0x6540] ;  /* 0xff9ac00802127981 */ /* 0x000f28000c1e1900 */
[----:B------:R-:W5:Y:S04]  /*0210*/  LDG.E R20, desc[UR8][R4.64+-0x14] ;  /* 0xffffec0804147981 */ /* 0x000f68000c1e1900 */
        /* <DEDUP_REMOVED lines=11> */
[----:B------:R-:W5:Y:S01]  /*02d0*/  LDG.E R26, desc[UR8][R4.64+0x1c] ;  /* 0x00001c08041a7981 */ /* 0x000f62000c1e1900 */
[----:B--2---:R-:W-:-:S03]  /*02e0*/  IMAD R15, R15, R16, R14 ;  /* 0x000000100f0f7224 */ /* 0x004fc600078e020e */
[----:B------:R-:W2:Y:S01]  /*02f0*/  LDG.E R16, desc[UR8][R4.64] ;  /* 0x0000000804107981 */ /* 0x000ea2000c1e1900 */
[----:B---3--:R-:W-:-:S03]  /*0300*/  IMAD R24, R24, R25, R15 ;  /* 0x0000001918187224 */ /* 0x008fc600078e020f */
[----:B------:R-:W3:Y:S01]  /*0310*/  LDG.E R14, desc[UR8][R4.64+0x4] ;  /* 0x00000408040e7981 */ /* 0x000ee2000c1e1900 */
[----:B----4-:R-:W-:-:S03]  /*0320*/  IMAD R24, R19, R18, R24 ;  /* 0x0000001213187224 */ /* 0x010fc600078e0218 */
[----:B------:R-:W3:Y:S04]  /*0330*/  LDG.E R15, desc[UR8][R2.64+0x10e0] ;  /* 0x0010e008020f7981 */ /* 0x000ee8000c1e1900 */
[----:B------:R-:W4:Y:S01]  /*0340*/  LDG.E R18, desc[UR8][R4.64+0x8] ;  /* 0x0000080804127981 */ /* 0x000f22000c1e1900 */
[----:B-----5:R-:W-:-:S03]  /*0350*/  IMAD R24, R20, R21, R24 ;  /* 0x0000001514187224 */ /* 0x020fc600078e0218 */
[----:B------:R-:W4:Y:S04]  /*0360*/  LDG.E R19, desc[UR8][R2.64+0x21c0] ;  /* 0x0021c00802137981 */ /* 0x000f28000c1e1900 */
[----:B------:R-:W5:Y:S01]  /*0370*/  LDG.E R20, desc[UR8][R4.64+0xc] ;  /* 0x00000c0804147981 */ /* 0x000f62000c1e1900 */
[----:B------:R-:W-:-:S03]  /*0380*/  IMAD R24, R22, R23, R24 ;  /* 0x0000001716187224 */ /* 0x000fc600078e0218 */
[----:B------:R-:W5:Y:S04]  /*0390*/  LDG.E R21, desc[UR8][R2.64+0x32a0] ;  /* 0x0032a00802157981 */ /* 0x000f68000c1e1900 */
[----:B------:R-:W5:Y:S04]  /*03a0*/  LDG.E R22, desc[UR8][R4.64+0x10] ;  /* 0x0000100804167981 */ /* 0x000f68000c1e1900 */
[----:B------:R-:W5:Y:S01]  /*03b0*/  LDG.E R23, desc[UR8][R2.64+0x4380] ;  /* 0x0043800802177981 */ /* 0x000f62000c1e1900 */
[----:B------:R-:W-:-:S03]  /*03c0*/  IMAD R28, R12, R13, R24 ;  /* 0x0000000d0c1c7224 */ /* 0x000fc600078e0218 */
[----:B------:R-:W5:Y:S04]  /*03d0*/  LDG.E R24, desc[UR8][R4.64+0x14] ;  /* 0x0000140804187981 */ /* 0x000f68000c1e1900 */
[----:B------:R-:W5:Y:S04]  /*03e0*/  LDG.E R25, desc[UR8][R2.64+0x5460] ;  /* 0x0054600802197981 */ /* 0x000f68000c1e1900 */
[----:B------:R0:W5:Y:S04]  /*03f0*/  LDG.E R13, desc[UR8][R4.64+0x18] ;  /* 0x00001808040d7981 */ /* 0x000168000c1e1900 */
[----:B------:R-:W5:Y:S01]  /*0400*/  LDG.E R12, desc[UR8][R2.64+0x6540] ;  /* 0x00654008020c7981 */ /* 0x000f62000c1e1900 */
[----:B------:R-:W-:-:S04]  /*0410*/  IMAD R8, R9, R8, R28 ;  /* 0x0000000809087224 */ /* 0x000fc800078e021c */
[----:B------:R-:W-:Y:S01]  /*0420*/  IMAD R8, R10, R11, R8 ;  /* 0x0000000b0a087224 */ /* 0x000fe200078e0208 */
[----:B------:R-:W-:-:S04]  /*0430*/  UIADD3 UR4, UPT, UPT, UR4, 0x10, URZ ;  /* 0x0000001004047890 */ /* 0x000fc8000fffe0ff */
[----:B------:R-:W-:Y:S01]  /*0440*/  UISETP.NE.AND UP0, UPT, UR4, 0x780, UPT ;  /* 0x000007800400788c */ /* 0x000fe2000bf05270 */
[----:B0-----:R-:W-:Y:S02]  /*0450*/  IADD3 R4, P0, PT, R4, 0x40, RZ ;  /* 0x0000004004047810 */ /* 0x001fe40007f1e0ff */
[----:B------:R-:W-:Y:S02]  /*0460*/  IADD3 R6, PT, PT, R6, 0x4380, RZ ;  /* 0x0000438006067810 */ /* 0x000fe40007ffe0ff */
[----:B------:R-:W-:Y:S01]  /*0470*/  IADD3.X R5, PT, PT, RZ, R5, RZ, P0, !PT ;  /* 0x00000005ff057210 */ /* 0x000fe200007fe4ff */
[----:B--2---:R-:W-:-:S04]  /*0480*/  IMAD R8, R16, R17, R8 ;  /* 0x0000001110087224 */ /* 0x004fc800078e0208 */
[----:B---3--:R-:W-:-:S04]  /*0490*/  IMAD R8, R14, R15, R8 ;  /* 0x0000000f0e087224 */ /* 0x008fc800078e0208 */
[----:B----4-:R-:W-:-:S04]  /*04a0*/  IMAD R8, R18, R19, R8 ;  /* 0x0000001312087224 */ /* 0x010fc800078e0208 */
[----:B-----5:R-:W-:-:S04]  /*04b0*/  IMAD R8, R20, R21, R8 ;  /* 0x0000001514087224 */ /* 0x020fc800078e0208 */
[----:B------:R-:W-:-:S04]  /*04c0*/  IMAD R8, R22, R23, R8 ;  /* 0x0000001716087224 */ /* 0x000fc800078e0208 */
[----:B------:R-:W-:-:S04]  /*04d0*/  IMAD R8, R24, R25, R8 ;  /* 0x0000001918087224 */ /* 0x000fc800078e0208 */
[----:B------:R-:W-:-:S04]  /*04e0*/  IMAD R8, R13, R12, R8 ;  /* 0x0000000c0d087224 */ /* 0x000fc800078e0208 */
[----:B------:R-:W-:Y:S01]  /*04f0*/  IMAD R14, R26, R27, R8 ;  /* 0x0000001b1a0e7224 */ /* 0x000fe200078e0208 */
[----:B------:R-:W-:Y:S06]  /*0500*/  BRA.U UP0, `(.L_x_0) ;  /* 0xfffffffd001c7547 */ /* 0x000fec000b83ffff */
[----:B------:R-:W0:Y:S01]  /*0510*/  LDC.64 R2, c[0x0][0x390] ;  /* 0x0000e400ff027b82 */ /* 0x000e220000000a00 */
[----:B------:R-:W-:-:S04]  /*0520*/  IMAD R7, R7, 0x438, R0 ;  /* 0x0000043807077824 */ /* 0x000fc800078e0200 */
[----:B0-----:R-:W-:-:S05]  /*0530*/  IMAD.WIDE R2, R7, 0x4, R2 ;  /* 0x0000000407027825 */ /* 0x001fca00078e0202 */
[----:B------:R-:W-:Y:S01]  /*0540*/  STG.E desc[UR8][R2.64], R14 ;  /* 0x0000000e02007986 */ /* 0x000fe2000c101908 */
[----:B------:R-:W-:Y:S05]  /*0550*/  EXIT ;  /* 0x000000000000794d */ /* 0x000fea0003800000 */
.L_x_1:
[----:B------:R-:W-:-:S00]  /*0560*/  BRA `(.L_x_1) ;  /* 0xfffffffc00fc7947 */ /* 0x000fc0000383ffff */
[----:B------:R-:W-:-:S00]  /*0570*/  NOP ;  /* 0x0000000000007918 */ /* 0x000fc00000000000 */
        /* <DEDUP_REMOVED lines=8> */
.L_x_2:


//--------------------- .nv.shared.reserved.0     --------------------------
	.section	.nv.shared.reserved.0,"aw",@nobits
	.weak		__nv_reservedSMEM_offset_0_alias
	.size		__nv_reservedSMEM_offset_0_alias, 0, 64
	.other		__nv_reservedSMEM_offset_0_alias,@"STO_CUDA_RESERVED_SHARED STV_DEFAULT"
__nv_reservedSMEM_offset_0_alias:
	.zero		0
	.zero		64


//--------------------- .nv.constant0._Z13matrix_mulGPUPiS_S_ --------------------------
	.section	.nv.constant0._Z13matrix_mulGPUPiS_S_,"a",@progbits
	.sectionflags	@""
	.align	4
.nv.constant0._Z13matrix_mulGPUPiS_S_:
	.zero		920


//--------------------- SYMBOLS --------------------------

	.type		.nv.reservedSmem.offset0,@object
	.size		.nv.reservedSmem.offset0,0x4
